//
// Generated by NVIDIA NVVM Compiler
//
// Compiler Build ID: CL-36424714
// Cuda compilation tools, release 13.0, V13.0.88
// Based on NVVM 20.0.0
//

.version 9.0
.target sm_100
.address_size 64

	// .globl	_Z6VecAddPfS_S_i

.visible .entry _Z6VecAddPfS_S_i(
	.param .u64 .ptr .align 1 _Z6VecAddPfS_S_i_param_0,
	.param .u64 .ptr .align 1 _Z6VecAddPfS_S_i_param_1,
	.param .u64 .ptr .align 1 _Z6VecAddPfS_S_i_param_2,
	.param .u32 _Z6VecAddPfS_S_i_param_3
)
{
	.reg .pred 	%p<2>;
	.reg .b32 	%r<6>;
	.reg .b32 	%f<4>;
	.reg .b64 	%rd<11>;

	ld.param.u64 	%rd1, [_Z6VecAddPfS_S_i_param_0];
	ld.param.u64 	%rd2, [_Z6VecAddPfS_S_i_param_1];
	ld.param.u64 	%rd3, [_Z6VecAddPfS_S_i_param_2];
	ld.param.u32 	%r2, [_Z6VecAddPfS_S_i_param_3];
	mov.u32 	%r3, %tid.x;
	mov.u32 	%r4, %ctaid.x;
	mov.u32 	%r5, %ntid.x;
	mad.lo.s32 	%r1, %r4, %r5, %r3;
	setp.ge.s32 	%p1, %r1, %r2;
	@%p1 bra 	$L__BB0_2;
	cvta.to.global.u64 	%rd4, %rd1;
	cvta.to.global.u64 	%rd5, %rd2;
	cvta.to.global.u64 	%rd6, %rd3;
	mul.wide.s32 	%rd7, %r1, 4;
	add.s64 	%rd8, %rd4, %rd7;
	ld.global.f32 	%f1, [%rd8];
	add.s64 	%rd9, %rd5, %rd7;
	ld.global.f32 	%f2, [%rd9];
	add.f32 	%f3, %f1, %f2;
	add.s64 	%rd10, %rd6, %rd7;
	st.global.f32 	[%rd10], %f3;
$L__BB0_2:
	ret;

}


// ===== COMPILED SASS (sm_100) =====

	.target	sm_100

	.elftype	@"ET_EXEC"


//--------------------- .note.nv.tkinfo           --------------------------
	.section	.note.nv.tkinfo,"",@"SHT_NOTE"
	.sectionflags	@"SHF_NOTE_NV_TKINFO"
	.tkinfo
        /*0018*/ 	.word	0x00000002
        /*0030*/ 	.string	""
        /*0030*/ 	.string	"ptxas"
        /*0030*/ 	.string	"Cuda compilation tools, release 13.0, V13.0.88"
        /*0030*/ 	.string	"Build cuda_13.0.r13.0/compiler.36424714_0"
        /*0030*/ 	.string	"-arch sm_100 -m 64 "



//--------------------- .note.nv.cuinfo           --------------------------
	.section	.note.nv.cuinfo,"",@"SHT_NOTE"
	.sectionflags	@"SHF_NOTE_NV_CUINFO"
        /*0018*/ 	.short	0x0002
        /*001a*/ 	.short	0x0064
        /*001c*/ 	.short	0x0082
	.zero		2


//--------------------- .nv.info                  --------------------------
	.section	.nv.info,"",@"SHT_CUDA_INFO"
	.align	4


	//----- nvinfo : EIATTR_REGCOUNT
	.align		4
        /*0000*/ 	.byte	0x04, 0x2f
        /*0002*/ 	.short	(.L_1 - .L_0)
	.align		4
.L_0:
        /*0004*/ 	.word	index@(_Z6VecAddPfS_S_i)
        /*0008*/ 	.word	0x0000000c


	//----- nvinfo : EIATTR_FRAME_SIZE
	.align		4
.L_1:
        /*000c*/ 	.byte	0x04, 0x11
        /*000e*/ 	.short	(.L_3 - .L_2)
	.align		4
.L_2:
        /*0010*/ 	.word	index@(_Z6VecAddPfS_S_i)
        /*0014*/ 	.word	0x00000000


	//----- nvinfo : EIATTR_MIN_STACK_SIZE
	.align		4
.L_3:
        /*0018*/ 	.byte	0x04, 0x12
        /*001a*/ 	.short	(.L_5 - .L_4)
	.align		4
.L_4:
        /*001c*/ 	.word	index@(_Z6VecAddPfS_S_i)
        /*0020*/ 	.word	0x00000000
.L_5:


//--------------------- .nv.compat                --------------------------
	.section	.nv.compat,"",@"SHT_CUDA_COMPAT_INFO"
	.align	4
        /*0000*/ 	.byte	0x02, 0x09, 0x00, 0x00, 0x02, 0x02, 0x01, 0x00, 0x02, 0x05, 0x05, 0x00, 0x03, 0x07, 0x01, 0x01
        /*0010*/ 	.byte	0x02, 0x03, 0x00, 0x00, 0x02, 0x06, 0x01, 0x00, 0x04, 0x0b, 0x08, 0x00, 0x09, 0x00, 0x00, 0x00
        /*0020*/ 	.byte	0x00, 0x00, 0x00, 0x00


//--------------------- .nv.info._Z6VecAddPfS_S_i --------------------------
	.section	.nv.info._Z6VecAddPfS_S_i,"",@"SHT_CUDA_INFO"
	.sectionflags	@""
	.align	4


	//----- nvinfo : EIATTR_CUDA_API_VERSION
	.align		4
        /*0000*/ 	.byte	0x04, 0x37
        /*0002*/ 	.short	(.L_7 - .L_6)
.L_6:
        /*0004*/ 	.word	0x00000082


	//----- nvinfo : EIATTR_KPARAM_INFO
	.align		4
.L_7:
        /*0008*/ 	.byte	0x04, 0x17
        /*000a*/ 	.short	(.L_9 - .L_8)
.L_8:
        /*000c*/ 	.word	0x00000000
        /*0010*/ 	.short	0x0003
        /*0012*/ 	.short	0x0018
        /*0014*/ 	.byte	0x00, 0xf0, 0x11, 0x00


	//----- nvinfo : EIATTR_KPARAM_INFO
	.align		4
.L_9:
        /*0018*/ 	.byte	0x04, 0x17
        /*001a*/ 	.short	(.L_11 - .L_10)
.L_10:
        /*001c*/ 	.word	0x00000000
        /*0020*/ 	.short	0x0002
        /*0022*/ 	.short	0x0010
        /*0024*/ 	.byte	0x00, 0xf5, 0x21, 0x00


	//----- nvinfo : EIATTR_KPARAM_INFO
	.align		4
.L_11:
        /*0028*/ 	.byte	0x04, 0x17
        /*002a*/ 	.short	(.L_13 - .L_12)
.L_12:
        /*002c*/ 	.word	0x00000000
        /*0030*/ 	.short	0x0001
        /*0032*/ 	.short	0x0008
        /*0034*/ 	.byte	0x00, 0xf5, 0x21, 0x00


	//----- nvinfo : EIATTR_KPARAM_INFO
	.align		4
.L_13:
        /*0038*/ 	.byte	0x04, 0x17
        /*003a*/ 	.short	(.L_15 - .L_14)
.L_14:
        /*003c*/ 	.word	0x00000000
        /*0040*/ 	.short	0x0000
        /*0042*/ 	.short	0x0000
        /*0044*/ 	.byte	0x00, 0xf5, 0x21, 0x00


	//----- nvinfo : EIATTR_SPARSE_MMA_MASK
	.align		4
.L_15:
        /*0048*/ 	.byte	0x03, 0x50
        /*004a*/ 	.short	0x0000


	//----- nvinfo : EIATTR_MAXREG_COUNT
	.align		4
        /*004c*/ 	.byte	0x03, 0x1b
        /*004e*/ 	.short	0x00ff


	//----- nvinfo : EIATTR_MERCURY_ISA_VERSION
	.align		4
        /*0050*/ 	.byte	0x03, 0x5f
        /*0052*/ 	.short	0x0101


	//----- nvinfo : EIATTR_VRC_CTA_INIT_COUNT
	.align		4
        /*0054*/ 	.byte	0x02, 0x4a
	.zero		1
	.zero		1


	//----- nvinfo : EIATTR_EXIT_INSTR_OFFSETS
	.align		4
        /*0058*/ 	.byte	0x04, 0x1c
        /*005a*/ 	.short	(.L_17 - .L_16)


	//   ....[0]....
.L_16:
        /*005c*/ 	.word	0x00000070


	//   ....[1]....
        /*0060*/ 	.word	0x00000130


	//----- nvinfo : EIATTR_CBANK_PARAM_SIZE
	.align		4
.L_17:
        /*0064*/ 	.byte	0x03, 0x19
        /*0066*/ 	.short	0x001c


	//----- nvinfo : EIATTR_PARAM_CBANK
	.align		4
        /*0068*/ 	.byte	0x04, 0x0a
        /*006a*/ 	.short	(.L_19 - .L_18)
	.align		4
.L_18:
        /*006c*/ 	.word	index@(.nv.constant0._Z6VecAddPfS_S_i)
        /*0070*/ 	.short	0x0380
        /*0072*/ 	.short	0x001c


	//----- nvinfo : EIATTR_SW_WAR
	.align		4
.L_19:
        /*0074*/ 	.byte	0x04, 0x36
        /*0076*/ 	.short	(.L_21 - .L_20)
.L_20:
        /*0078*/ 	.word	0x00000008
.L_21:


//--------------------- .nv.callgraph             --------------------------
	.section	.nv.callgraph,"",@"SHT_CUDA_CALLGRAPH"
	.align	4
	.sectionentsize	8
	.align		4
        /*0000*/ 	.word	0x00000000
	.align		4
        /*0004*/ 	.word	0xffffffff
	.align		4
        /*0008*/ 	.word	0x00000000
	.align		4
        /*000c*/ 	.word	0xfffffffe
	.align		4
        /*0010*/ 	.word	0x00000000
	.align		4
        /*0014*/ 	.word	0xfffffffd
	.align		4
        /*0018*/ 	.word	0x00000000
	.align		4
        /*001c*/ 	.word	0xfffffffc


//--------------------- .text._Z6VecAddPfS_S_i    --------------------------
	.section	.text._Z6VecAddPfS_S_i,"ax",@progbits
	.align	128
        .global         _Z6VecAddPfS_S_i
        .type           _Z6VecAddPfS_S_i,@function
        .size           _Z6VecAddPfS_S_i,(.L_x_1 - _Z6VecAddPfS_S_i)
        .other          _Z6VecAddPfS_S_i,@"STO_CUDA_ENTRY STV_DEFAULT"
_Z6VecAddPfS_S_i:
.text._Z6VecAddPfS_S_i:
[----:B------:R-:W-:Y:S01]  /*0000*/  LDC R1, c[0x0][0x37c] ;  /* 0x0000df00ff017b82 */ /* 0x000fe20000000800 */
[----:B------:R-:W0:Y:S07]  /*0010*/  S2R R9, SR_TID.X ;  /* 0x0000000000097919 */ /* 0x000e2e0000002100 */
[----:B------:R-:W0:Y:S01]  /*0020*/  S2UR UR4, SR_CTAID.X ;  /* 0x00000000000479c3 */ /* 0x000e220000002500 */
[----:B------:R-:W1:Y:S07]  /*0030*/  LDCU UR5, c[0x0][0x398] ;  /* 0x00007300ff0577ac */ /* 0x000e6e0008000800 */
[----:B------:R-:W0:Y:S02]  /*0040*/  LDC R0, c[0x0][0x360] ;  /* 0x0000d800ff007b82 */ /* 0x000e240000000800 */
[----:B0-----:R-:W-:-:S05]  /*0050*/  IMAD R9, R0, UR4, R9 ;  /* 0x0000000400097c24 */ /* 0x001fca000f8e0209 */
[----:B-1----:R-:W-:-:S13]  /*0060*/  ISETP.GE.AND P0, PT, R9, UR5, PT ;  /* 0x0000000509007c0c */ /* 0x002fda000bf06270 */
[----:B------:R-:W-:Y:S05]  /*0070*/  @P0 EXIT ;  /* 0x000000000000094d */ /* 0x000fea0003800000 */
[----:B------:R-:W0:Y:S01]  /*0080*/  LDC.64 R2, c[0x0][0x380] ;  /* 0x0000e000ff027b82 */ /* 0x000e220000000a00 */
[----:B------:R-:W1:Y:S07]  /*0090*/  LDCU.64 UR4, c[0x0][0x358] ;  /* 0x00006b00ff0477ac */ /* 0x000e6e0008000a00 */
[----:B------:R-:W2:Y:S08]  /*00a0*/  LDC.64 R4, c[0x0][0x388] ;  /* 0x0000e200ff047b82 */ /* 0x000eb00000000a00 */
[----:B------:R-:W3:Y:S01]  /*00b0*/  LDC.64 R6, c[0x0][0x390] ;  /* 0x0000e400ff067b82 */ /* 0x000ee20000000a00 */
[----:B0-----:R-:W-:-:S06]  /*00c0*/  IMAD.WIDE R2, R9, 0x4, R2 ;  /* 0x0000000409027825 */ /* 0x001fcc00078e0202 */
[----:B-1----:R-:W4:Y:S01]  /*00d0*/  LDG.E R2, desc[UR4][R2.64] ;  /* 0x0000000402027981 */ /* 0x002f22000c1e1900 */
[----:B--2---:R-:W-:-:S06]  /*00e0*/  IMAD.WIDE R4, R9, 0x4, R4 ;  /* 0x0000000409047825 */ /* 0x004fcc00078e0204 */
[----:B------:R-:W4:Y:S01]  /*00f0*/  LDG.E R5, desc[UR4][R4.64] ;  /* 0x0000000404057981 */ /* 0x000f22000c1e1900 */
[----:B---3--:R-:W-:-:S04]  /*0100*/  IMAD.WIDE R6, R9, 0x4, R6 ;  /* 0x0000000409067825 */ /* 0x008fc800078e0206 */
[----:B----4-:R-:W-:-:S05]  /*0110*/  FADD R9, R2, R5 ;  /* 0x0000000502097221 */ /* 0x010fca0000000000 */
[----:B------:R-:W-:Y:S01]  /*0120*/  STG.E desc[UR4][R6.64], R9 ;  /* 0x0000000906007986 */ /* 0x000fe2000c101904 */
[----:B------:R-:W-:Y:S05]  /*0130*/  EXIT ;  /* 0x000000000000794d */ /* 0x000fea0003800000 */
.L_x_0:
[----:B------:R-:W-:-:S00]  /*0140*/  BRA `(.L_x_0) ;  /* 0xfffffffc00fc7947 */ /* 0x000fc0000383ffff */
[----:B------:R-:W-:-:S00]  /*0150*/  NOP ;  /* 0x0000000000007918 */ /* 0x000fc00000000000 */
        /* <DEDUP_REMOVED lines=10> */
.L_x_1:


//--------------------- .nv.shared.reserved.0     --------------------------
	.section	.nv.shared.reserved.0,"aw",@nobits
	.weak		__nv_reservedSMEM_offset_0_alias
	.size		__nv_reservedSMEM_offset_0_alias, 0, 64
	.other		__nv_reservedSMEM_offset_0_alias,@"STO_CUDA_RESERVED_SHARED STV_DEFAULT"
__nv_reservedSMEM_offset_0_alias:
	.zero		0
	.zero		64


//--------------------- .nv.constant0._Z6VecAddPfS_S_i --------------------------
	.section	.nv.constant0._Z6VecAddPfS_S_i,"a",@progbits
	.sectionflags	@""
	.align	4
.nv.constant0._Z6VecAddPfS_S_i:
	.zero		924


//--------------------- SYMBOLS --------------------------

	.type		.nv.reservedSmem.offset0,@object
	.size		.nv.reservedSmem.offset0,0x4
